	.headerflags	@"EF_CUDA_TEXMODE_UNIFIED EF_CUDA_64BIT_ADDRESS EF_CUDA_ACCELERATORS EF_CUDA_SM90 EF_CUDA_VIRTUAL_SM(EF_CUDA_SM90)"
	.elftype	@"ET_EXEC"


//--------------------- .nv.info                  --------------------------
	.section	.nv.info,"",@"SHT_CUDA_INFO"
	.align	4


	//----- nvinfo : EIATTR_REGCOUNT
	.align		4
        /*0000*/ 	.byte	0x04, 0x2f
        /*0002*/ 	.short	(.L_3 - .L_2)
	.align		4
.L_2:
        /*0004*/ 	.word	index@(triton_poi_fused__native_batch_norm_legit_no_training_relu_8)
        /*0008*/ 	.word	0x00000012


	//----- nvinfo : EIATTR_MIN_STACK_SIZE
	.align		4
.L_3:
        /*000c*/ 	.byte	0x04, 0x12
        /*000e*/ 	.short	(.L_5 - .L_4)
	.align		4
.L_4:
        /*0010*/ 	.word	index@(triton_poi_fused__native_batch_norm_legit_no_training_relu_8)
        /*0014*/ 	.word	0x00000000


	//----- nvinfo : EIATTR_FRAME_SIZE
	.align		4
.L_5:
        /*0018*/ 	.byte	0x04, 0x11
        /*001a*/ 	.short	(.L_7 - .L_6)
	.align		4
.L_6:
        /*001c*/ 	.word	index@(triton_poi_fused__native_batch_norm_legit_no_training_relu_8)
        /*0020*/ 	.word	0x00000000


	//----- nvinfo : EIATTR_MIN_STACK_SIZE
	.align		4
.L_7:
        /*0024*/ 	.byte	0x04, 0x12
        /*0026*/ 	.short	(.L_9 - .L_8)
	.align		4
.L_8:
        /*0028*/ 	.word	index@(triton_poi_fused__native_batch_norm_legit_no_training_relu_8)
        /*002c*/ 	.word	0x00000000
.L_9:


//--------------------- .nv.info.triton_poi_fused__native_batch_norm_legit_no_training_relu_8 --------------------------
	.section	.nv.info.triton_poi_fused__native_batch_norm_legit_no_training_relu_8,"",@"SHT_CUDA_INFO"
	.sectionflags	@""
	.align	4


	//----- nvinfo : EIATTR_CUDA_API_VERSION
	.align		4
        /*0000*/ 	.byte	0x04, 0x37
        /*0002*/ 	.short	(.L_11 - .L_10)
.L_10:
        /*0004*/ 	.word	0x0000007c


	//----- nvinfo : EIATTR_KPARAM_INFO
	.align		4
.L_11:
        /*0008*/ 	.byte	0x04, 0x17
        /*000a*/ 	.short	(.L_13 - .L_12)
.L_12:
        /*000c*/ 	.word	0x00000000
        /*0010*/ 	.short	0x0006
        /*0012*/ 	.short	0x0030
        /*0014*/ 	.byte	0x00, 0xf0, 0x11, 0x00


	//----- nvinfo : EIATTR_KPARAM_INFO
	.align		4
.L_13:
        /*0018*/ 	.byte	0x04, 0x17
        /*001a*/ 	.short	(.L_15 - .L_14)
.L_14:
        /*001c*/ 	.word	0x00000000
        /*0020*/ 	.short	0x0005
        /*0022*/ 	.short	0x0028
        /*0024*/ 	.byte	0x00, 0xf4, 0x21, 0x00


	//----- nvinfo : EIATTR_KPARAM_INFO
	.align		4
.L_15:
        /*0028*/ 	.byte	0x04, 0x17
        /*002a*/ 	.short	(.L_17 - .L_16)
.L_16:
        /*002c*/ 	.word	0x00000000
        /*0030*/ 	.short	0x0004
        /*0032*/ 	.short	0x0020
        /*0034*/ 	.byte	0x00, 0xf4, 0x21, 0x00


	//----- nvinfo : EIATTR_KPARAM_INFO
	.align		4
.L_17:
        /*0038*/ 	.byte	0x04, 0x17
        /*003a*/ 	.short	(.L_19 - .L_18)
.L_18:
        /*003c*/ 	.word	0x00000000
        /*0040*/ 	.short	0x0003
        /*0042*/ 	.short	0x0018
        /*0044*/ 	.byte	0x00, 0xf4, 0x21, 0x00


	//----- nvinfo : EIATTR_KPARAM_INFO
	.align		4
.L_19:
        /*0048*/ 	.byte	0x04, 0x17
        /*004a*/ 	.short	(.L_21 - .L_20)
.L_20:
        /*004c*/ 	.word	0x00000000
        /*0050*/ 	.short	0x0002
        /*0052*/ 	.short	0x0010
        /*0054*/ 	.byte	0x00, 0xf4, 0x21, 0x00


	//----- nvinfo : EIATTR_KPARAM_INFO
	.align		4
.L_21:
        /*0058*/ 	.byte	0x04, 0x17
        /*005a*/ 	.short	(.L_23 - .L_22)
.L_22:
        /*005c*/ 	.word	0x00000000
        /*0060*/ 	.short	0x0001
        /*0062*/ 	.short	0x0008
        /*0064*/ 	.byte	0x00, 0xf4, 0x21, 0x00


	//----- nvinfo : EIATTR_KPARAM_INFO
	.align		4
.L_23:
        /*0068*/ 	.byte	0x04, 0x17
        /*006a*/ 	.short	(.L_25 - .L_24)
.L_24:
        /*006c*/ 	.word	0x00000000
        /*0070*/ 	.short	0x0000
        /*0072*/ 	.short	0x0000
        /*0074*/ 	.byte	0x00, 0xf4, 0x21, 0x00


	//----- nvinfo : EIATTR_SPARSE_MMA_MASK
	.align		4
.L_25:
        /*0078*/ 	.byte	0x03, 0x50
        /*007a*/ 	.short	0x0000


	//----- nvinfo : EIATTR_MAXREG_COUNT
	.align		4
        /*007c*/ 	.byte	0x03, 0x1b
        /*007e*/ 	.short	0x00ff


	//----- nvinfo : EIATTR_EXIT_INSTR_OFFSETS
	.align		4
        /*0080*/ 	.byte	0x04, 0x1c
        /*0082*/ 	.short	(.L_27 - .L_26)


	//   ....[0]....
.L_26:
        /*0084*/ 	.word	0x000003d0


	//----- nvinfo : EIATTR_REQNTID
	.align		4
.L_27:
        /*0088*/ 	.byte	0x04, 0x10
        /*008a*/ 	.short	(.L_29 - .L_28)
.L_28:
        /*008c*/ 	.word	0x00000100
        /*0090*/ 	.word	0x00000001
        /*0094*/ 	.word	0x00000001


	//----- nvinfo : EIATTR_CBANK_PARAM_SIZE
	.align		4
.L_29:
        /*0098*/ 	.byte	0x03, 0x19
        /*009a*/ 	.short	0x0034


	//----- nvinfo : EIATTR_PARAM_CBANK
	.align		4
        /*009c*/ 	.byte	0x04, 0x0a
        /*009e*/ 	.short	(.L_31 - .L_30)
	.align		4
.L_30:
        /*00a0*/ 	.word	index@(.nv.constant0.triton_poi_fused__native_batch_norm_legit_no_training_relu_8)
        /*00a4*/ 	.short	0x0210
        /*00a6*/ 	.short	0x0034


	//----- nvinfo : EIATTR_SW_WAR
	.align		4
.L_31:
        /*00a8*/ 	.byte	0x04, 0x36
        /*00aa*/ 	.short	(.L_33 - .L_32)
.L_32:
        /*00ac*/ 	.word	0x00000008
.L_33:


//--------------------- .nv.callgraph             --------------------------
	.section	.nv.callgraph,"",@"SHT_CUDA_CALLGRAPH"
	.align	4
	.sectionentsize	8
	.align		4
        /*0000*/ 	.word	0x00000000
	.align		4
        /*0004*/ 	.word	0xffffffff
	.align		4
        /*0008*/ 	.word	0x00000000
	.align		4
        /*000c*/ 	.word	0xfffffffe
	.align		4
        /*0010*/ 	.word	0x00000000
	.align		4
        /*0014*/ 	.word	0xfffffffd
	.align		4
        /*0018*/ 	.word	0x00000000
	.align		4
        /*001c*/ 	.word	0xfffffffc


//--------------------- .nv.constant4             --------------------------
	.section	.nv.constant4,"a",@progbits
	.align	8
	.align		8
.nv.constant4:
        /*0000*/ 	.dword	_$_str
	.align		8
        /*0008*/ 	.dword	_$_str_$_2


//--------------------- .text.triton_poi_fused__native_batch_norm_legit_no_training_relu_8 --------------------------
	.section	.text.triton_poi_fused__native_batch_norm_legit_no_training_relu_8,"ax",@progbits
	.align	128
        .global         triton_poi_fused__native_batch_norm_legit_no_training_relu_8
        .type           triton_poi_fused__native_batch_norm_legit_no_training_relu_8,@function
        .size           triton_poi_fused__native_batch_norm_legit_no_training_relu_8,(.L_x_1 - triton_poi_fused__native_batch_norm_legit_no_training_relu_8)
        .other          triton_poi_fused__native_batch_norm_legit_no_training_relu_8,@"STO_CUDA_ENTRY STV_DEFAULT"
triton_poi_fused__native_batch_norm_legit_no_training_relu_8:
.text.triton_poi_fused__native_batch_norm_legit_no_training_relu_8:
[----:B------:R-:W-:Y:S01]  /*0000*/  LDC R1, c[0x0][0x28] ;  /* 0x00000a00ff017b82 */ /* 0x000fe20000000800 */
[----:B------:R-:W1:Y:S07]  /*0010*/  S2R R0, SR_TID.X ;  /* 0x0000000000007919 */ /* 0x000e6e0000002100 */
[----:B------:R-:W2:Y:S01]  /*0020*/  LDC.64 R2, c[0x0][0x220] ;  /* 0x00008800ff027b82 */ /* 0x000ea20000000a00 */
[----:B------:R-:W-:Y:S01]  /*0030*/  ULDC.64 UR4, c[0x0][0x208] ;  /* 0x0000820000047ab9 */ /* 0x000fe20000000a00 */
[----:B------:R-:W3:Y:S06]  /*0040*/  S2R R7, SR_CTAID.X ;  /* 0x0000000000077919 */ /* 0x000eec0000002500 */
[----:B------:R-:W4:Y:S08]  /*0050*/  LDC.64 R8, c[0x0][0x228] ;  /* 0x00008a00ff087b82 */ /* 0x000f300000000a00 */
[----:B------:R-:W5:Y:S01]  /*0060*/  LDC.64 R10, c[0x0][0x230] ;  /* 0x00008c00ff0a7b82 */ /* 0x000f620000000a00 */
[----:B-1----:R-:W-:-:S02]  /*0070*/  SHF.L.U32 R0, R0, 0x1, RZ ;  /* 0x0000000100007819 */ /* 0x002fc400000006ff */
[----:B---3--:R-:W-:Y:S02]  /*0080*/  SHF.R.S32.HI R5, RZ, 0x16, R7 ;  /* 0x00000016ff057819 */ /* 0x008fe40000011407 */
[----:B------:R-:W-:Y:S02]  /*0090*/  LOP3.LUT R0, R0, 0x1fe, RZ, 0xc0, !PT ;  /* 0x000001fe00007812 */ /* 0x000fe400078ec0ff */
[----:B------:R-:W-:Y:S02]  /*00a0*/  SGXT R5, R5, 0x1 ;  /* 0x000000010505781a */ /* 0x000fe40000000200 */
[----:B------:R-:W-:Y:S02]  /*00b0*/  LEA R0, R7, R0, 0x9 ;  /* 0x0000000007007211 */ /* 0x000fe400078e48ff */
[----:B------:R-:W1:Y:S02]  /*00c0*/  LDC.64 R6, c[0x0][0x218] ;  /* 0x00008600ff067b82 */ /* 0x000e640000000a00 */
[----:B------:R-:W-:-:S04]  /*00d0*/  LEA.HI R5, R5, R0, RZ, 0x8 ;  /* 0x0000000005057211 */ /* 0x000fc800078f40ff */
[----:B------:R-:W-:-:S04]  /*00e0*/  LOP3.LUT R5, R5, 0xffffff00, RZ, 0xc0, !PT ;  /* 0xffffff0005057812 */ /* 0x000fc800078ec0ff */
[----:B------:R-:W-:Y:S02]  /*00f0*/  IADD3 R13, R0, -R5, RZ ;  /* 0x80000005000d7210 */ /* 0x000fe40007ffe0ff */
[----:B------:R-:W3:Y:S03]  /*0100*/  LDC.64 R4, c[0x0][0x210] ;  /* 0x00008400ff047b82 */ /* 0x000ee60000000a00 */
[----:B--2---:R-:W-:-:S06]  /*0110*/  IMAD.WIDE R2, R13, 0x4, R2 ;  /* 0x000000040d027825 */ /* 0x004fcc00078e0202 */
[----:B------:R-:W2:Y:S01]  /*0120*/  LDG.E.EL.64 R2, desc[UR4][R2.64] ;  /* 0x0000000402027981 */ /* 0x000ea2000c2e1b00 */
[----:B-1----:R-:W-:-:S04]  /*0130*/  IMAD.WIDE R6, R13, 0x4, R6 ;  /* 0x000000040d067825 */ /* 0x002fc800078e0206 */
[C---:B----4-:R-:W-:Y:S02]  /*0140*/  IMAD.WIDE R8, R13.reuse, 0x4, R8 ;  /* 0x000000040d087825 */ /* 0x050fe400078e0208 */
[----:B------:R-:W4:Y:S02]  /*0150*/  LDG.E.EL.64 R6, desc[UR4][R6.64] ;  /* 0x0000000406067981 */ /* 0x000f24000c2e1b00 */
[----:B-----5:R-:W-:Y:S02]  /*0160*/  IMAD.WIDE R10, R13, 0x4, R10 ;  /* 0x000000040d0a7825 */ /* 0x020fe400078e020a */
[----:B------:R-:W5:Y:S02]  /*0170*/  LDG.E.EL.64 R8, desc[UR4][R8.64] ;  /* 0x0000000408087981 */ /* 0x000f64000c2e1b00 */
[----:B---3--:R-:W-:Y:S02]  /*0180*/  IMAD.WIDE R4, R0, 0x4, R4 ;  /* 0x0000000400047825 */ /* 0x008fe400078e0204 */
[----:B------:R-:W5:Y:S04]  /*0190*/  LDG.E.EL.64 R10, desc[UR4][R10.64] ;  /* 0x000000040a0a7981 */ /* 0x000f68000c2e1b00 */
[----:B------:R-:W4:Y:S01]  /*01a0*/  LDG.E.64 R4, desc[UR4][R4.64] ;  /* 0x0000000404047981 */ /* 0x000f22000c1e1b00 */
[----:B------:R-:W-:Y:S01]  /*01b0*/  HFMA2.MMA R14, -RZ, RZ, 1.625, 0 ;  /* 0x3e800000ff0e7435 */ /* 0x000fe200000001ff */
[----:B--2---:R-:W-:Y:S01]  /*01c0*/  FADD R2, R2, 9.9999997473787516356e-06 ;  /* 0x3727c5ac02027421 */ /* 0x004fe20000000000 */
[----:B------:R-:W-:-:S03]  /*01d0*/  FADD R3, R3, 9.9999997473787516356e-06 ;  /* 0x3727c5ac03037421 */ /* 0x000fc60000000000 */
[----:B------:R-:W1:Y:S08]  /*01e0*/  MUFU.SQRT R12, R2 ;  /* 0x00000002000c7308 */ /* 0x000e700000002000 */
[----:B------:R2:W3:Y:S01]  /*01f0*/  MUFU.SQRT R13, R3 ;  /* 0x00000003000d7308 */ /* 0x0004e20000002000 */
[C---:B-1----:R-:W-:Y:S02]  /*0200*/  FSETP.GT.AND P0, PT, R12.reuse, 8.50705917302346158658e+37, PT ;  /* 0x7e8000000c00780b */ /* 0x042fe40003f04000 */
[----:B------:R-:W-:Y:S01]  /*0210*/  FSETP.GEU.AND P2, PT, R12, 1.175494350822287508e-38, PT ;  /* 0x008000000c00780b */ /* 0x000fe20003f4e000 */
[----:B--2---:R-:W1:Y:S01]  /*0220*/  LDC.64 R2, c[0x0][0x238] ;  /* 0x00008e00ff027b82 */ /* 0x004e620000000a00 */
[----:B---3--:R-:W-:-:S02]  /*0230*/  FSETP.GT.AND P1, PT, R13, 8.50705917302346158658e+37, PT ;  /* 0x7e8000000d00780b */ /* 0x008fc40003f24000 */
[----:B------:R-:W-:-:S07]  /*0240*/  FSETP.GEU.AND P3, PT, R13, 1.175494350822287508e-38, PT ;  /* 0x008000000d00780b */ /* 0x000fce0003f6e000 */
[----:B------:R-:W-:-:S04]  /*0250*/  @P0 FMUL R12, R12, 0.25 ;  /* 0x3e8000000c0c0820 */ /* 0x000fc80000400000 */
[----:B------:R-:W-:Y:S01]  /*0260*/  @!P2 FMUL R12, R12, 16777216 ;  /* 0x4b8000000c0ca820 */ /* 0x000fe20000400000 */
[----:B------:R-:W-:-:S04]  /*0270*/  @P1 FMUL R13, R13, 0.25 ;  /* 0x3e8000000d0d1820 */ /* 0x000fc80000400000 */
[----:B------:R-:W-:Y:S01]  /*0280*/  @!P3 FMUL R13, R13, 16777216 ;  /* 0x4b8000000d0db820 */ /* 0x000fe20000400000 */
[----:B------:R-:W2:Y:S01]  /*0290*/  MUFU.RCP R12, R12 ;  /* 0x0000000c000c7308 */ /* 0x000ea20000001000 */
[----:B------:R-:W-:-:S07]  /*02a0*/  FSEL R15, R14, 1, P0 ;  /* 0x3f8000000e0f7808 */ /* 0x000fce0000000000 */
[----:B------:R-:W3:Y:S01]  /*02b0*/  MUFU.RCP R13, R13 ;  /* 0x0000000d000d7308 */ /* 0x000ee20000001000 */
[----:B------:R-:W-:Y:S01]  /*02c0*/  FSEL R14, R14, 1, P1 ;  /* 0x3f8000000e0e7808 */ /* 0x000fe20000800000 */
[----:B------:R-:W-:-:S04]  /*02d0*/  @!P2 FMUL R15, R15, 16777216 ;  /* 0x4b8000000f0fa820 */ /* 0x000fc80000400000 */
[----:B------:R-:W-:Y:S01]  /*02e0*/  @!P3 FMUL R14, R14, 16777216 ;  /* 0x4b8000000e0eb820 */ /* 0x000fe20000400000 */
[----:B----4-:R-:W-:Y:S01]  /*02f0*/  FADD R5, R5, -R7 ;  /* 0x8000000705057221 */ /* 0x010fe20000000000 */
[----:B------:R-:W-:Y:S01]  /*0300*/  FADD R4, R4, -R6 ;  /* 0x8000000604047221 */ /* 0x000fe20000000000 */
[----:B--2---:R-:W-:Y:S01]  /*0310*/  FMUL R15, R12, R15 ;  /* 0x0000000f0c0f7220 */ /* 0x004fe20000400000 */
[----:B---3--:R-:W-:-:S03]  /*0320*/  FMUL R14, R13, R14 ;  /* 0x0000000e0d0e7220 */ /* 0x008fc60000400000 */
[----:B------:R-:W-:Y:S01]  /*0330*/  FMUL R15, R4, R15 ;  /* 0x0000000f040f7220 */ /* 0x000fe20000400000 */
[----:B------:R-:W-:-:S03]  /*0340*/  FMUL R14, R5, R14 ;  /* 0x0000000e050e7220 */ /* 0x000fc60000400000 */
[----:B-----5:R-:W-:Y:S01]  /*0350*/  FFMA R8, R8, R15, R10 ;  /* 0x0000000f08087223 */ /* 0x020fe2000000000a */
[----:B------:R-:W-:-:S04]  /*0360*/  FFMA R9, R9, R14, R11 ;  /* 0x0000000e09097223 */ /* 0x000fc8000000000b */
[----:B------:R-:W-:Y:S02]  /*0370*/  FSETP.GEU.AND P0, PT, R8, RZ, PT ;  /* 0x000000ff0800720b */ /* 0x000fe40003f0e000 */
[C---:B------:R-:W-:Y:S01]  /*0380*/  FSETP.GEU.AND P1, PT, R9.reuse, RZ, PT ;  /* 0x000000ff0900720b */ /* 0x040fe20003f2e000 */
[----:B-1----:R-:W-:Y:S01]  /*0390*/  IMAD.WIDE R2, R0, 0x4, R2 ;  /* 0x0000000400027825 */ /* 0x002fe200078e0202 */
[----:B------:R-:W-:Y:S02]  /*03a0*/  FSEL R8, R8, RZ, P0 ;  /* 0x000000ff08087208 */ /* 0x000fe40000000000 */
[----:B------:R-:W-:-:S05]  /*03b0*/  FSEL R9, R9, RZ, P1 ;  /* 0x000000ff09097208 */ /* 0x000fca0000800000 */
[----:B------:R-:W-:Y:S01]  /*03c0*/  STG.E.64 desc[UR4][R2.64], R8 ;  /* 0x0000000802007986 */ /* 0x000fe2000c101b04 */
[----:B------:R-:W-:Y:S05]  /*03d0*/  EXIT ;  /* 0x000000000000794d */ /* 0x000fea0003800000 */
.L_x_0:
[----:B------:R-:W-:-:S00]  /*03e0*/  BRA `(.L_x_0) ;  /* 0xfffffffc00fc7947 */ /* 0x000fc0000383ffff */
[----:B------:R-:W-:-:S00]  /*03f0*/  NOP ;  /* 0x0000000000007918 */ /* 0x000fc00000000000 */
        /* <DEDUP_REMOVED lines=8> */
.L_x_1:


//--------------------- .nv.global.init           --------------------------
	.section	.nv.global.init,"aw",@progbits
.nv.global.init:
	.type		_$_str,@object
	.size		_$_str,(_$_str_$_2 - _$_str)
_$_str:
        /*0000*/ 	.byte	0x5f, 0x5f, 0x43, 0x55, 0x44, 0x41, 0x5f, 0x46, 0x54, 0x5a, 0x00
	.type		_$_str_$_2,@object
	.size		_$_str_$_2,(.L_1 - _$_str_$_2)
_$_str_$_2:
        /*000b*/ 	.byte	0x5f, 0x5f, 0x43, 0x55, 0x44, 0x41, 0x5f, 0x50, 0x52, 0x45, 0x43, 0x5f, 0x53, 0x51, 0x52, 0x54
        /*001b*/ 	.byte	0x00
.L_1:


//--------------------- .nv.constant0.triton_poi_fused__native_batch_norm_legit_no_training_relu_8 --------------------------
	.section	.nv.constant0.triton_poi_fused__native_batch_norm_legit_no_training_relu_8,"a",@progbits
	.sectionflags	@""
	.align	4
.nv.constant0.triton_poi_fused__native_batch_norm_legit_no_training_relu_8:
	.zero		580
